//
// Generated by NVIDIA NVVM Compiler
//
// Compiler Build ID: CL-36424714
// Cuda compilation tools, release 13.0, V13.0.88
// Based on NVVM 20.0.0
//

.version 9.0
.target sm_100
.address_size 64

	// .globl	_Z15matrixMulKernelPfS_S_i
// _ZZ15matrixMulKernelPfS_S_iE3Mds has been demoted
// _ZZ15matrixMulKernelPfS_S_iE3Nds has been demoted

.visible .entry _Z15matrixMulKernelPfS_S_i(
	.param .u64 .ptr .align 1 _Z15matrixMulKernelPfS_S_i_param_0,
	.param .u64 .ptr .align 1 _Z15matrixMulKernelPfS_S_i_param_1,
	.param .u64 .ptr .align 1 _Z15matrixMulKernelPfS_S_i_param_2,
	.param .u32 _Z15matrixMulKernelPfS_S_i_param_3
)
{
	.reg .pred 	%p<6>;
	.reg .b32 	%r<35>;
	.reg .b32 	%f<67>;
	.reg .b64 	%rd<13>;
	// demoted variable
	.shared .align 4 .b8 _ZZ15matrixMulKernelPfS_S_iE3Mds[1024];
	// demoted variable
	.shared .align 4 .b8 _ZZ15matrixMulKernelPfS_S_iE3Nds[1024];
	ld.param.u64 	%rd3, [_Z15matrixMulKernelPfS_S_i_param_0];
	ld.param.u64 	%rd4, [_Z15matrixMulKernelPfS_S_i_param_1];
	ld.param.u64 	%rd5, [_Z15matrixMulKernelPfS_S_i_param_2];
	ld.param.u32 	%r15, [_Z15matrixMulKernelPfS_S_i_param_3];
	mov.u32 	%r16, %ctaid.x;
	mov.u32 	%r17, %ctaid.y;
	mov.u32 	%r1, %tid.x;
	mov.u32 	%r2, %tid.y;
	shl.b32 	%r18, %r17, 4;
	add.s32 	%r3, %r18, %r2;
	shl.b32 	%r19, %r16, 4;
	add.s32 	%r4, %r19, %r1;
	cvt.rn.f32.s32 	%f10, %r15;
	mul.f32 	%f11, %f10, 0f3D800000;
	cvt.rpi.f32.f32 	%f1, %f11;
	setp.leu.f32 	%p1, %f1, 0f00000000;
	mov.f32 	%f66, 0f00000000;
	@%p1 bra 	$L__BB0_7;
	shl.b32 	%r21, %r2, 6;
	mov.u32 	%r22, _ZZ15matrixMulKernelPfS_S_iE3Mds;
	add.s32 	%r5, %r22, %r21;
	shl.b32 	%r23, %r1, 2;
	add.s32 	%r6, %r5, %r23;
	mul.lo.s32 	%r7, %r15, %r3;
	mov.u32 	%r24, _ZZ15matrixMulKernelPfS_S_iE3Nds;
	add.s32 	%r9, %r24, %r23;
	add.s32 	%r8, %r9, %r21;
	cvta.to.global.u64 	%rd1, %rd3;
	cvta.to.global.u64 	%rd2, %rd4;
	mov.f32 	%f66, 0f00000000;
	mov.b32 	%r34, 0;
$L__BB0_2:
	shl.b32 	%r11, %r34, 4;
	add.s32 	%r25, %r11, %r1;
	max.s32 	%r26, %r3, %r25;
	setp.ge.s32 	%p2, %r26, %r15;
	mov.f32 	%f64, 0f00000000;
	@%p2 bra 	$L__BB0_4;
	add.s32 	%r27, %r25, %r7;
	mul.wide.s32 	%rd6, %r27, 4;
	add.s64 	%rd7, %rd1, %rd6;
	ld.global.f32 	%f64, [%rd7];
$L__BB0_4:
	st.shared.f32 	[%r6], %f64;
	add.s32 	%r13, %r11, %r2;
	max.s32 	%r29, %r13, %r4;
	setp.ge.s32 	%p3, %r29, %r15;
	mov.f32 	%f65, 0f00000000;
	@%p3 bra 	$L__BB0_6;
	mad.lo.s32 	%r30, %r13, %r15, %r4;
	mul.wide.s32 	%rd8, %r30, 4;
	add.s64 	%rd9, %rd2, %rd8;
	ld.global.f32 	%f65, [%rd9];
$L__BB0_6:
	st.shared.f32 	[%r8], %f65;
	bar.sync 	0;
	ld.shared.f32 	%f15, [%r5];
	ld.shared.f32 	%f16, [%r9];
	fma.rn.f32 	%f17, %f15, %f16, %f66;
	ld.shared.f32 	%f18, [%r5+4];
	ld.shared.f32 	%f19, [%r9+64];
	fma.rn.f32 	%f20, %f18, %f19, %f17;
	ld.shared.f32 	%f21, [%r5+8];
	ld.shared.f32 	%f22, [%r9+128];
	fma.rn.f32 	%f23, %f21, %f22, %f20;
	ld.shared.f32 	%f24, [%r5+12];
	ld.shared.f32 	%f25, [%r9+192];
	fma.rn.f32 	%f26, %f24, %f25, %f23;
	ld.shared.f32 	%f27, [%r5+16];
	ld.shared.f32 	%f28, [%r9+256];
	fma.rn.f32 	%f29, %f27, %f28, %f26;
	ld.shared.f32 	%f30, [%r5+20];
	ld.shared.f32 	%f31, [%r9+320];
	fma.rn.f32 	%f32, %f30, %f31, %f29;
	ld.shared.f32 	%f33, [%r5+24];
	ld.shared.f32 	%f34, [%r9+384];
	fma.rn.f32 	%f35, %f33, %f34, %f32;
	ld.shared.f32 	%f36, [%r5+28];
	ld.shared.f32 	%f37, [%r9+448];
	fma.rn.f32 	%f38, %f36, %f37, %f35;
	ld.shared.f32 	%f39, [%r5+32];
	ld.shared.f32 	%f40, [%r9+512];
	fma.rn.f32 	%f41, %f39, %f40, %f38;
	ld.shared.f32 	%f42, [%r5+36];
	ld.shared.f32 	%f43, [%r9+576];
	fma.rn.f32 	%f44, %f42, %f43, %f41;
	ld.shared.f32 	%f45, [%r5+40];
	ld.shared.f32 	%f46, [%r9+640];
	fma.rn.f32 	%f47, %f45, %f46, %f44;
	ld.shared.f32 	%f48, [%r5+44];
	ld.shared.f32 	%f49, [%r9+704];
	fma.rn.f32 	%f50, %f48, %f49, %f47;
	ld.shared.f32 	%f51, [%r5+48];
	ld.shared.f32 	%f52, [%r9+768];
	fma.rn.f32 	%f53, %f51, %f52, %f50;
	ld.shared.f32 	%f54, [%r5+52];
	ld.shared.f32 	%f55, [%r9+832];
	fma.rn.f32 	%f56, %f54, %f55, %f53;
	ld.shared.f32 	%f57, [%r5+56];
	ld.shared.f32 	%f58, [%r9+896];
	fma.rn.f32 	%f59, %f57, %f58, %f56;
	ld.shared.f32 	%f60, [%r5+60];
	ld.shared.f32 	%f61, [%r9+960];
	fma.rn.f32 	%f66, %f60, %f61, %f59;
	bar.sync 	0;
	add.s32 	%r34, %r34, 1;
	cvt.rn.f32.u32 	%f62, %r34;
	setp.gt.f32 	%p4, %f1, %f62;
	@%p4 bra 	$L__BB0_2;
$L__BB0_7:
	max.s32 	%r32, %r3, %r4;
	setp.ge.s32 	%p5, %r32, %r15;
	@%p5 bra 	$L__BB0_9;
	mad.lo.s32 	%r33, %r15, %r3, %r4;
	cvta.to.global.u64 	%rd10, %rd5;
	mul.wide.u32 	%rd11, %r33, 4;
	add.s64 	%rd12, %rd10, %rd11;
	st.global.f32 	[%rd12], %f66;
$L__BB0_9:
	ret;

}


// ===== COMPILED SASS (sm_100) =====

	.target	sm_100

	.elftype	@"ET_EXEC"


//--------------------- .note.nv.tkinfo           --------------------------
	.section	.note.nv.tkinfo,"",@"SHT_NOTE"
	.sectionflags	@"SHF_NOTE_NV_TKINFO"
	.tkinfo
        /*0018*/ 	.word	0x00000002
        /*0030*/ 	.string	""
        /*0030*/ 	.string	"ptxas"
        /*0030*/ 	.string	"Cuda compilation tools, release 13.0, V13.0.88"
        /*0030*/ 	.string	"Build cuda_13.0.r13.0/compiler.36424714_0"
        /*0030*/ 	.string	"-arch sm_100 -m 64 "



//--------------------- .note.nv.cuinfo           --------------------------
	.section	.note.nv.cuinfo,"",@"SHT_NOTE"
	.sectionflags	@"SHF_NOTE_NV_CUINFO"
        /*0018*/ 	.short	0x0002
        /*001a*/ 	.short	0x0064
        /*001c*/ 	.short	0x0082
	.zero		2


//--------------------- .nv.info                  --------------------------
	.section	.nv.info,"",@"SHT_CUDA_INFO"
	.align	4


	//----- nvinfo : EIATTR_REGCOUNT
	.align		4
        /*0000*/ 	.byte	0x04, 0x2f
        /*0002*/ 	.short	(.L_1 - .L_0)
	.align		4
.L_0:
        /*0004*/ 	.word	index@(_Z15matrixMulKernelPfS_S_i)
        /*0008*/ 	.word	0x00000020


	//----- nvinfo : EIATTR_FRAME_SIZE
	.align		4
.L_1:
        /*000c*/ 	.byte	0x04, 0x11
        /*000e*/ 	.short	(.L_3 - .L_2)
	.align		4
.L_2:
        /*0010*/ 	.word	index@(_Z15matrixMulKernelPfS_S_i)
        /*0014*/ 	.word	0x00000000


	//----- nvinfo : EIATTR_MIN_STACK_SIZE
	.align		4
.L_3:
        /*0018*/ 	.byte	0x04, 0x12
        /*001a*/ 	.short	(.L_5 - .L_4)
	.align		4
.L_4:
        /*001c*/ 	.word	index@(_Z15matrixMulKernelPfS_S_i)
        /*0020*/ 	.word	0x00000000
.L_5:


//--------------------- .nv.compat                --------------------------
	.section	.nv.compat,"",@"SHT_CUDA_COMPAT_INFO"
	.align	4
        /*0000*/ 	.byte	0x02, 0x09, 0x00, 0x00, 0x02, 0x02, 0x01, 0x00, 0x02, 0x05, 0x05, 0x00, 0x03, 0x07, 0x01, 0x01
        /*0010*/ 	.byte	0x02, 0x03, 0x00, 0x00, 0x02, 0x06, 0x01, 0x00, 0x04, 0x0b, 0x08, 0x00, 0x09, 0x00, 0x00, 0x00
        /*0020*/ 	.byte	0x00, 0x00, 0x00, 0x00


//--------------------- .nv.info._Z15matrixMulKernelPfS_S_i --------------------------
	.section	.nv.info._Z15matrixMulKernelPfS_S_i,"",@"SHT_CUDA_INFO"
	.sectionflags	@""
	.align	4


	//----- nvinfo : EIATTR_CUDA_API_VERSION
	.align		4
        /*0000*/ 	.byte	0x04, 0x37
        /*0002*/ 	.short	(.L_7 - .L_6)
.L_6:
        /*0004*/ 	.word	0x00000082


	//----- nvinfo : EIATTR_KPARAM_INFO
	.align		4
.L_7:
        /*0008*/ 	.byte	0x04, 0x17
        /*000a*/ 	.short	(.L_9 - .L_8)
.L_8:
        /*000c*/ 	.word	0x00000000
        /*0010*/ 	.short	0x0003
        /*0012*/ 	.short	0x0018
        /*0014*/ 	.byte	0x00, 0xf0, 0x11, 0x00


	//----- nvinfo : EIATTR_KPARAM_INFO
	.align		4
.L_9:
        /*0018*/ 	.byte	0x04, 0x17
        /*001a*/ 	.short	(.L_11 - .L_10)
.L_10:
        /*001c*/ 	.word	0x00000000
        /*0020*/ 	.short	0x0002
        /*0022*/ 	.short	0x0010
        /*0024*/ 	.byte	0x00, 0xf5, 0x21, 0x00


	//----- nvinfo : EIATTR_KPARAM_INFO
	.align		4
.L_11:
        /*0028*/ 	.byte	0x04, 0x17
        /*002a*/ 	.short	(.L_13 - .L_12)
.L_12:
        /*002c*/ 	.word	0x00000000
        /*0030*/ 	.short	0x0001
        /*0032*/ 	.short	0x0008
        /*0034*/ 	.byte	0x00, 0xf5, 0x21, 0x00


	//----- nvinfo : EIATTR_KPARAM_INFO
	.align		4
.L_13:
        /*0038*/ 	.byte	0x04, 0x17
        /*003a*/ 	.short	(.L_15 - .L_14)
.L_14:
        /*003c*/ 	.word	0x00000000
        /*0040*/ 	.short	0x0000
        /*0042*/ 	.short	0x0000
        /*0044*/ 	.byte	0x00, 0xf5, 0x21, 0x00


	//----- nvinfo : EIATTR_SPARSE_MMA_MASK
	.align		4
.L_15:
        /*0048*/ 	.byte	0x03, 0x50
        /*004a*/ 	.short	0x0000


	//----- nvinfo : EIATTR_MAXREG_COUNT
	.align		4
        /*004c*/ 	.byte	0x03, 0x1b
        /*004e*/ 	.short	0x00ff


	//----- nvinfo : EIATTR_NUM_BARRIERS
	.align		4
        /*0050*/ 	.byte	0x02, 0x4c
        /*0052*/ 	.byte	0x01
	.zero		1


	//----- nvinfo : EIATTR_MERCURY_ISA_VERSION
	.align		4
        /*0054*/ 	.byte	0x03, 0x5f
        /*0056*/ 	.short	0x0101


	//----- nvinfo : EIATTR_VRC_CTA_INIT_COUNT
	.align		4
        /*0058*/ 	.byte	0x02, 0x4a
	.zero		1
	.zero		1


	//----- nvinfo : EIATTR_EXIT_INSTR_OFFSETS
	.align		4
        /*005c*/ 	.byte	0x04, 0x1c
        /*005e*/ 	.short	(.L_17 - .L_16)


	//   ....[0]....
.L_16:
        /*0060*/ 	.word	0x000005a0


	//   ....[1]....
        /*0064*/ 	.word	0x000005f0


	//----- nvinfo : EIATTR_CBANK_PARAM_SIZE
	.align		4
.L_17:
        /*0068*/ 	.byte	0x03, 0x19
        /*006a*/ 	.short	0x001c


	//----- nvinfo : EIATTR_PARAM_CBANK
	.align		4
        /*006c*/ 	.byte	0x04, 0x0a
        /*006e*/ 	.short	(.L_19 - .L_18)
	.align		4
.L_18:
        /*0070*/ 	.word	index@(.nv.constant0._Z15matrixMulKernelPfS_S_i)
        /*0074*/ 	.short	0x0380
        /*0076*/ 	.short	0x001c


	//----- nvinfo : EIATTR_SW_WAR
	.align		4
.L_19:
        /*0078*/ 	.byte	0x04, 0x36
        /*007a*/ 	.short	(.L_21 - .L_20)
.L_20:
        /*007c*/ 	.word	0x00000008
.L_21:


//--------------------- .nv.callgraph             --------------------------
	.section	.nv.callgraph,"",@"SHT_CUDA_CALLGRAPH"
	.align	4
	.sectionentsize	8
	.align		4
        /*0000*/ 	.word	0x00000000
	.align		4
        /*0004*/ 	.word	0xffffffff
	.align		4
        /*0008*/ 	.word	0x00000000
	.align		4
        /*000c*/ 	.word	0xfffffffe
	.align		4
        /*0010*/ 	.word	0x00000000
	.align		4
        /*0014*/ 	.word	0xfffffffd
	.align		4
        /*0018*/ 	.word	0x00000000
	.align		4
        /*001c*/ 	.word	0xfffffffc


//--------------------- .text._Z15matrixMulKernelPfS_S_i --------------------------
	.section	.text._Z15matrixMulKernelPfS_S_i,"ax",@progbits
	.align	128
        .global         _Z15matrixMulKernelPfS_S_i
        .type           _Z15matrixMulKernelPfS_S_i,@function
        .size           _Z15matrixMulKernelPfS_S_i,(.L_x_3 - _Z15matrixMulKernelPfS_S_i)
        .other          _Z15matrixMulKernelPfS_S_i,@"STO_CUDA_ENTRY STV_DEFAULT"
_Z15matrixMulKernelPfS_S_i:
.text._Z15matrixMulKernelPfS_S_i:
[----:B------:R-:W-:Y:S01]  /*0000*/  LDC R1, c[0x0][0x37c] ;  /* 0x0000df00ff017b82 */ /* 0x000fe20000000800 */
[----:B------:R-:W0:Y:S01]  /*0010*/  LDCU UR4, c[0x0][0x398] ;  /* 0x00007300ff0477ac */ /* 0x000e220008000800 */
[----:B------:R-:W1:Y:S01]  /*0020*/  S2R R5, SR_CTAID.Y ;  /* 0x0000000000057919 */ /* 0x000e620000002600 */
[----:B------:R-:W-:Y:S01]  /*0030*/  HFMA2 R23, -RZ, RZ, 0, 0 ;  /* 0x00000000ff177431 */ /* 0x000fe200000001ff */
[----:B------:R-:W2:Y:S01]  /*0040*/  LDCU.64 UR8, c[0x0][0x358] ;  /* 0x00006b00ff0877ac */ /* 0x000ea20008000a00 */
[----:B------:R-:W1:Y:S01]  /*0050*/  S2R R0, SR_TID.Y ;  /* 0x0000000000007919 */ /* 0x000e620000002200 */
[----:B------:R-:W3:Y:S01]  /*0060*/  S2R R13, SR_CTAID.X ;  /* 0x00000000000d7919 */ /* 0x000ee20000002500 */
[----:B------:R-:W3:Y:S01]  /*0070*/  S2R R2, SR_TID.X ;  /* 0x0000000000027919 */ /* 0x000ee20000002100 */
[----:B0-----:R-:W-:-:S05]  /*0080*/  I2FP.F32.S32 R3, UR4 ;  /* 0x0000000400037c45 */ /* 0x001fca0008201400 */
[----:B------:R-:W-:-:S06]  /*0090*/  FMUL R3, R3, 0.0625 ;  /* 0x3d80000003037820 */ /* 0x000fcc0000400000 */
[----:B------:R-:W0:Y:S01]  /*00a0*/  FRND.CEIL R3, R3 ;  /* 0x0000000300037307 */ /* 0x000e220000209000 */
[----:B-1----:R-:W-:Y:S02]  /*00b0*/  LEA R12, R5, R0, 0x4 ;  /* 0x00000000050c7211 */ /* 0x002fe400078e20ff */
[----:B0-----:R-:W-:Y:S02]  /*00c0*/  FSETP.GT.AND P0, PT, R3, RZ, PT ;  /* 0x000000ff0300720b */ /* 0x001fe40003f04000 */
[----:B---3--:R-:W-:-:S04]  /*00d0*/  LEA R13, R13, R2, 0x4 ;  /* 0x000000020d0d7211 */ /* 0x008fc800078e20ff */
[----:B------:R-:W-:-:S07]  /*00e0*/  VIMNMX R14, PT, PT, R12, R13, !PT ;  /* 0x0000000d0c0e7248 */ /* 0x000fce0007fe0100 */
[----:B--2---:R-:W-:Y:S05]  /*00f0*/  @!P0 BRA `(.L_x_0) ;  /* 0x0000000400248947 */ /* 0x004fea0003800000 */
[----:B------:R-:W0:Y:S01]  /*0100*/  S2UR UR6, SR_CgaCtaId ;  /* 0x00000000000679c3 */ /* 0x000e220000008800 */
[----:B------:R-:W-:Y:S01]  /*0110*/  UMOV UR4, 0x400 ;  /* 0x0000040000047882 */ /* 0x000fe20000000000 */
[----:B------:R-:W-:Y:S01]  /*0120*/  MOV R23, RZ ;  /* 0x000000ff00177202 */ /* 0x000fe20000000f00 */
[----:B------:R-:W-:Y:S01]  /*0130*/  UIADD3 UR5, UPT, UPT, UR4, 0x400, URZ ;  /* 0x0000040004057890 */ /* 0x000fe2000fffe0ff */
[----:B------:R-:W-:Y:S01]  /*0140*/  MOV R21, RZ ;  /* 0x000000ff00157202 */ /* 0x000fe20000000f00 */
[----:B------:R-:W1:Y:S01]  /*0150*/  LDCU UR7, c[0x0][0x398] ;  /* 0x00007300ff0777ac */ /* 0x000e620008000800 */
[----:B0-----:R-:W-:Y:S02]  /*0160*/  ULEA UR4, UR6, UR4, 0x18 ;  /* 0x0000000406047291 */ /* 0x001fe4000f8ec0ff */
[----:B------:R-:W-:-:S04]  /*0170*/  ULEA UR5, UR6, UR5, 0x18 ;  /* 0x0000000506057291 */ /* 0x000fc8000f8ec0ff */
[----:B------:R-:W-:Y:S02]  /*0180*/  LEA R17, R0, UR4, 0x6 ;  /* 0x0000000400117c11 */ /* 0x000fe4000f8e30ff */
[C---:B------:R-:W-:Y:S02]  /*0190*/  LEA R19, R2.reuse, UR5, 0x2 ;  /* 0x0000000502137c11 */ /* 0x040fe4000f8e10ff */
[----:B------:R-:W-:Y:S02]  /*01a0*/  LEA R16, R2, R17, 0x2 ;  /* 0x0000001102107211 */ /* 0x000fe400078e10ff */
[----:B-1----:R-:W-:-:S07]  /*01b0*/  LEA R15, R0, R19, 0x6 ;  /* 0x00000013000f7211 */ /* 0x002fce00078e30ff */
.L_x_1:
[C---:B------:R-:W-:Y:S01]  /*01c0*/  LEA R9, R21.reuse, R2, 0x4 ;  /* 0x0000000215097211 */ /* 0x040fe200078e20ff */
[----:B------:R-:W-:Y:S01]  /*01d0*/  UMOV UR4, UR7 ;  /* 0x0000000700047c82 */ /* 0x000fe20008000000 */
[----:B------:R-:W-:Y:S01]  /*01e0*/  LEA R8, R21, R0, 0x4 ;  /* 0x0000000015087211 */ /* 0x000fe200078e20ff */
[----:B------:R-:W-:Y:S01]  /*01f0*/  HFMA2 R20, -RZ, RZ, 0, 0 ;  /* 0x00000000ff147431 */ /* 0x000fe200000001ff */
[----:B------:R-:W-:Y:S02]  /*0200*/  VIMNMX R4, PT, PT, R12, R9, !PT ;  /* 0x000000090c047248 */ /* 0x000fe40007fe0100 */
[----:B------:R-:W-:Y:S02]  /*0210*/  VIMNMX R5, PT, PT, R13, R8, !PT ;  /* 0x000000080d057248 */ /* 0x000fe40007fe0100 */
[----:B------:R-:W-:Y:S02]  /*0220*/  ISETP.GE.AND P0, PT, R4, UR4, PT ;  /* 0x0000000404007c0c */ /* 0x000fe4000bf06270 */
[----:B------:R-:W-:-:S02]  /*0230*/  ISETP.GE.AND P1, PT, R5, UR4, PT ;  /* 0x0000000405007c0c */ /* 0x000fc4000bf26270 */
[----:B------:R-:W-:-:S09]  /*0240*/  MOV R24, RZ ;  /* 0x000000ff00187202 */ /* 0x000fd20000000f00 */
[----:B------:R-:W0:Y:S01]  /*0250*/  @!P0 LDC.64 R4, c[0x0][0x380] ;  /* 0x0000e000ff048b82 */ /* 0x000e220000000a00 */
[----:B------:R-:W-:Y:S02]  /*0260*/  @!P0 IMAD R9, R12, UR4, R9 ;  /* 0x000000040c098c24 */ /* 0x000fe4000f8e0209 */
[----:B------:R-:W-:-:S05]  /*0270*/  @!P1 IMAD R27, R8, UR4, R13 ;  /* 0x00000004081b9c24 */ /* 0x000fca000f8e020d */
[----:B------:R-:W1:Y:S01]  /*0280*/  @!P1 LDC.64 R6, c[0x0][0x388] ;  /* 0x0000e200ff069b82 */ /* 0x000e620000000a00 */
[----:B0-----:R-:W-:-:S05]  /*0290*/  @!P0 IMAD.WIDE R4, R9, 0x4, R4 ;  /* 0x0000000409048825 */ /* 0x001fca00078e0204 */
[----:B------:R-:W2:Y:S01]  /*02a0*/  @!P0 LDG.E R20, desc[UR8][R4.64] ;  /* 0x0000000804148981 */ /* 0x000ea2000c1e1900 */
[----:B-1----:R-:W-:-:S05]  /*02b0*/  @!P1 IMAD.WIDE R26, R27, 0x4, R6 ;  /* 0x000000041b1a9825 */ /* 0x002fca00078e0206 */
[----:B------:R-:W3:Y:S01]  /*02c0*/  @!P1 LDG.E R24, desc[UR8][R26.64] ;  /* 0x000000081a189981 */ /* 0x000ee2000c1e1900 */
[----:B------:R-:W-:-:S03]  /*02d0*/  IADD3 R21, PT, PT, R21, 0x1, RZ ;  /* 0x0000000115157810 */ /* 0x000fc60007ffe0ff */
[----:B--2---:R-:W-:Y:S04]  /*02e0*/  STS [R16], R20 ;  /* 0x0000001410007388 */ /* 0x004fe80000000800 */
[----:B---3--:R-:W-:Y:S01]  /*02f0*/  STS [R15], R24 ;  /* 0x000000180f007388 */ /* 0x008fe20000000800 */
[----:B------:R-:W-:Y:S06]  /*0300*/  BAR.SYNC.DEFER_BLOCKING 0x0 ;  /* 0x0000000000007b1d */ /* 0x000fec0000010000 */
[----:B------:R-:W-:Y:S04]  /*0310*/  LDS R28, [R19] ;  /* 0x00000000131c7984 */ /* 0x000fe80000000800 */
[----:B------:R-:W0:Y:S04]  /*0320*/  LDS.128 R8, [R17] ;  /* 0x0000000011087984 */ /* 0x000e280000000c00 */
[----:B------:R-:W1:Y:S04]  /*0330*/  LDS R26, [R19+0x40] ;  /* 0x00004000131a7984 */ /* 0x000e680000000800 */
[----:B------:R-:W2:Y:S04]  /*0340*/  LDS R29, [R19+0x80] ;  /* 0x00008000131d7984 */ /* 0x000ea80000000800 */
[----:B------:R-:W3:Y:S04]  /*0350*/  LDS R22, [R19+0xc0] ;  /* 0x0000c00013167984 */ /* 0x000ee80000000800 */
[----:B------:R-:W-:Y:S04]  /*0360*/  LDS R25, [R19+0x100] ;  /* 0x0001000013197984 */ /* 0x000fe80000000800 */
[----:B------:R-:W4:Y:S04]  /*0370*/  LDS.128 R4, [R17+0x10] ;  /* 0x0000100011047984 */ /* 0x000f280000000c00 */
[----:B------:R-:W5:Y:S04]  /*0380*/  LDS R18, [R19+0x140] ;  /* 0x0001400013127984 */ /* 0x000f680000000800 */
[----:B------:R-:W5:Y:S04]  /*0390*/  LDS R27, [R19+0x180] ;  /* 0x00018000131b7984 */ /* 0x000f680000000800 */
[----:B------:R-:W5:Y:S01]  /*03a0*/  LDS R20, [R19+0x1c0] ;  /* 0x0001c00013147984 */ /* 0x000f620000000800 */
[----:B0-----:R-:W-:-:S03]  /*03b0*/  FFMA R8, R8, R28, R23 ;  /* 0x0000001c08087223 */ /* 0x001fc60000000017 */
[----:B------:R-:W-:Y:S01]  /*03c0*/  LDS R23, [R19+0x200] ;  /* 0x0002000013177984 */ /* 0x000fe20000000800 */
[----:B-1----:R-:W-:-:S04]  /*03d0*/  FFMA R8, R26, R9, R8 ;  /* 0x000000091a087223 */ /* 0x002fc80000000008 */
[----:B--2---:R-:W-:-:S04]  /*03e0*/  FFMA R29, R29, R10, R8 ;  /* 0x0000000a1d1d7223 */ /* 0x004fc80000000008 */
[----:B---3--:R-:W-:Y:S02]  /*03f0*/  FFMA R29, R22, R11, R29 ;  /* 0x0000000b161d7223 */ /* 0x008fe4000000001d */
[----:B------:R-:W0:Y:S04]  /*0400*/  LDS.128 R8, [R17+0x20] ;  /* 0x0000200011087984 */ /* 0x000e280000000c00 */
[----:B------:R-:W1:Y:S01]  /*0410*/  LDS R22, [R19+0x240] ;  /* 0x0002400013167984 */ /* 0x000e620000000800 */
[----:B----4-:R-:W-:-:S04]  /*0420*/  FFMA R25, R4, R25, R29 ;  /* 0x0000001904197223 */ /* 0x010fc8000000001d */
[----:B-----5:R-:W-:Y:S02]  /*0430*/  FFMA R18, R18, R5, R25 ;  /* 0x0000000512127223 */ /* 0x020fe40000000019 */
[----:B------:R-:W2:Y:S02]  /*0440*/  LDS R25, [R19+0x280] ;  /* 0x0002800013197984 */ /* 0x000ea40000000800 */
[----:B------:R-:W-:Y:S02]  /*0450*/  FFMA R27, R27, R6, R18 ;  /* 0x000000061b1b7223 */ /* 0x000fe40000000012 */
[----:B------:R-:W3:Y:S02]  /*0460*/  LDS R18, [R19+0x2c0] ;  /* 0x0002c00013127984 */ /* 0x000ee40000000800 */
[----:B------:R-:W-:Y:S02]  /*0470*/  FFMA R29, R20, R7, R27 ;  /* 0x00000007141d7223 */ /* 0x000fe4000000001b */
[----:B------:R-:W-:Y:S04]  /*0480*/  LDS R27, [R19+0x300] ;  /* 0x00030000131b7984 */ /* 0x000fe80000000800 */
[----:B------:R-:W4:Y:S04]  /*0490*/  LDS.128 R4, [R17+0x30] ;  /* 0x0000300011047984 */ /* 0x000f280000000c00 */
[----:B------:R-:W5:Y:S01]  /*04a0*/  LDS R20, [R19+0x340] ;  /* 0x0003400013147984 */ /* 0x000f620000000800 */
[----:B0-----:R-:W-:-:S03]  /*04b0*/  FFMA R29, R8, R23, R29 ;  /* 0x00000017081d7223 */ /* 0x001fc6000000001d */
[----:B------:R-:W0:Y:S04]  /*04c0*/  LDS R23, [R19+0x380] ;  /* 0x0003800013177984 */ /* 0x000e280000000800 */
[----:B------:R-:W0:Y:S01]  /*04d0*/  LDS R8, [R19+0x3c0] ;  /* 0x0003c00013087984 */ /* 0x000e220000000800 */
[----:B-1----:R-:W-:-:S04]  /*04e0*/  FFMA R22, R22, R9, R29 ;  /* 0x0000000916167223 */ /* 0x002fc8000000001d */
[----:B--2---:R-:W-:-:S04]  /*04f0*/  FFMA R25, R25, R10, R22 ;  /* 0x0000000a19197223 */ /* 0x004fc80000000016 */
[----:B---3--:R-:W-:-:S04]  /*0500*/  FFMA R11, R18, R11, R25 ;  /* 0x0000000b120b7223 */ /* 0x008fc80000000019 */
[----:B----4-:R-:W-:Y:S01]  /*0510*/  FFMA R11, R4, R27, R11 ;  /* 0x0000001b040b7223 */ /* 0x010fe2000000000b */
[----:B------:R-:W-:Y:S01]  /*0520*/  I2FP.F32.U32 R4, R21 ;  /* 0x0000001500047245 */ /* 0x000fe20000201000 */
[----:B------:R-:W-:Y:S03]  /*0530*/  BAR.SYNC.DEFER_BLOCKING 0x0 ;  /* 0x0000000000007b1d */ /* 0x000fe60000010000 */
[----:B------:R-:W-:Y:S01]  /*0540*/  FSETP.GT.AND P0, PT, R3, R4, PT ;  /* 0x000000040300720b */ /* 0x000fe20003f04000 */
[----:B-----5:R-:W-:-:S04]  /*0550*/  FFMA R20, R20, R5, R11 ;  /* 0x0000000514147223 */ /* 0x020fc8000000000b */
[----:B0-----:R-:W-:-:S04]  /*0560*/  FFMA R23, R23, R6, R20 ;  /* 0x0000000617177223 */ /* 0x001fc80000000014 */
[----:B------:R-:W-:-:S04]  /*0570*/  FFMA R23, R8, R7, R23 ;  /* 0x0000000708177223 */ /* 0x000fc80000000017 */
[----:B------:R-:W-:Y:S05]  /*0580*/  @P0 BRA `(.L_x_1) ;  /* 0xfffffffc000c0947 */ /* 0x000fea000383ffff */
.L_x_0:
[----:B------:R-:W-:-:S13]  /*0590*/  ISETP.GE.AND P0, PT, R14, UR4, PT ;  /* 0x000000040e007c0c */ /* 0x000fda000bf06270 */
[----:B------:R-:W-:Y:S05]  /*05a0*/  @P0 EXIT ;  /* 0x000000000000094d */ /* 0x000fea0003800000 */
[----:B------:R-:W0:Y:S01]  /*05b0*/  LDC.64 R2, c[0x0][0x390] ;  /* 0x0000e400ff027b82 */ /* 0x000e220000000a00 */
[----:B------:R-:W-:-:S04]  /*05c0*/  IMAD R13, R12, UR4, R13 ;  /* 0x000000040c0d7c24 */ /* 0x000fc8000f8e020d */
[----:B0-----:R-:W-:-:S05]  /*05d0*/  IMAD.WIDE.U32 R2, R13, 0x4, R2 ;  /* 0x000000040d027825 */ /* 0x001fca00078e0002 */
[----:B------:R-:W-:Y:S01]  /*05e0*/  STG.E desc[UR8][R2.64], R23 ;  /* 0x0000001702007986 */ /* 0x000fe2000c101908 */
[----:B------:R-:W-:Y:S05]  /*05f0*/  EXIT ;  /* 0x000000000000794d */ /* 0x000fea0003800000 */
.L_x_2:
[----:B------:R-:W-:-:S00]  /*0600*/  BRA `(.L_x_2) ;  /* 0xfffffffc00fc7947 */ /* 0x000fc0000383ffff */
[----:B------:R-:W-:-:S00]  /*0610*/  NOP ;  /* 0x0000000000007918 */ /* 0x000fc00000000000 */
        /* <DEDUP_REMOVED lines=14> */
.L_x_3:


//--------------------- .nv.shared._Z15matrixMulKernelPfS_S_i --------------------------
	.section	.nv.shared._Z15matrixMulKernelPfS_S_i,"aw",@nobits
	.sectionflags	@""
	.align	4
.nv.shared._Z15matrixMulKernelPfS_S_i:
	.zero		3072


//--------------------- .nv.shared.reserved.0     --------------------------
	.section	.nv.shared.reserved.0,"aw",@nobits
	.weak		__nv_reservedSMEM_offset_0_alias
	.size		__nv_reservedSMEM_offset_0_alias, 0, 64
	.other		__nv_reservedSMEM_offset_0_alias,@"STO_CUDA_RESERVED_SHARED STV_DEFAULT"
__nv_reservedSMEM_offset_0_alias:
	.zero		0
	.zero		64


//--------------------- .nv.constant0._Z15matrixMulKernelPfS_S_i --------------------------
	.section	.nv.constant0._Z15matrixMulKernelPfS_S_i,"a",@progbits
	.sectionflags	@""
	.align	4
.nv.constant0._Z15matrixMulKernelPfS_S_i:
	.zero		924


//--------------------- SYMBOLS --------------------------

	.type		.nv.reservedSmem.offset0,@object
	.size		.nv.reservedSmem.offset0,0x4
	.type		.nv.reservedSmem.cap,@object
	.size		.nv.reservedSmem.cap,0x4
